//
// Generated by NVIDIA NVVM Compiler
//
// Compiler Build ID: CL-36424714
// Cuda compilation tools, release 13.0, V13.0.88
// Based on NVVM 20.0.0
//

.version 9.0
.target sm_100
.address_size 64

	// .globl	bfs
.extern .func  (.param .b64 func_retval0) malloc
(
	.param .b64 malloc_param_0
)
;
.extern .func free
(
	.param .b64 free_param_0
)
;
.const .align 4 .u32 n;
.const .align 8 .u64 offsets;
.const .align 8 .u64 outlist;
.global .align 8 .u64 parents;
.global .align 8 .u64 frontier;
.global .align 8 .u64 next_frontier;
.global .align 8 .u64 next_len;
.global .align 4 .u32 err;

.visible .entry bfs()
{
	.reg .pred 	%p<13>;
	.reg .b32 	%r<70>;
	.reg .b64 	%rd<49>;

	mov.u32 	%r40, %ctaid.x;
	mov.u32 	%r41, %ntid.x;
	mov.u32 	%r42, %tid.x;
	mad.lo.s32 	%r1, %r40, %r41, %r42;
	ld.const.u32 	%r43, [n];
	setp.ge.s32 	%p1, %r1, %r43;
	@%p1 bra 	$L__BB0_20;
	ld.global.u64 	%rd5, [frontier];
	mul.wide.s32 	%rd6, %r1, 4;
	add.s64 	%rd7, %rd5, %rd6;
	ld.u32 	%r2, [%rd7];
	ld.const.u64 	%rd8, [offsets];
	cvta.to.global.u64 	%rd9, %rd8;
	mul.wide.s32 	%rd10, %r2, 4;
	add.s64 	%rd11, %rd9, %rd10;
	ld.global.u32 	%r3, [%rd11];
	ld.global.u32 	%r4, [%rd11+4];
	sub.s32 	%r5, %r4, %r3;
	mul.wide.s32 	%rd12, %r5, 4;
	{ // callseq 0, 0
	.param .b64 param0;
	st.param.b64 	[param0], %rd12;
	.param .b64 retval0;
	call.uni (retval0), 
	malloc, 
	(
	param0
	);
	ld.param.b64 	%rd13, [retval0];
	} // callseq 0
	setp.eq.s64 	%p2, %rd13, 0;
	@%p2 bra 	$L__BB0_21;
	setp.lt.s32 	%p3, %r5, 1;
	mov.b32 	%r58, 0;
	@%p3 bra 	$L__BB0_19;
	ld.const.u64 	%rd14, [outlist];
	cvta.to.global.u64 	%rd2, %rd14;
	and.b32  	%r6, %r5, 3;
	sub.s32 	%r47, %r3, %r4;
	setp.gt.u32 	%p4, %r47, -4;
	mov.b32 	%r63, 0;
	mov.u32 	%r58, %r63;
	@%p4 bra 	$L__BB0_14;
	and.b32  	%r63, %r5, 2147483644;
	neg.s32 	%r56, %r63;
	add.s64 	%rd3, %rd2, 8;
	mov.b32 	%r58, 0;
	mov.u32 	%r55, %r3;
$L__BB0_5:
	mul.wide.s32 	%rd15, %r55, 4;
	add.s64 	%rd4, %rd3, %rd15;
	ld.global.u32 	%r12, [%rd4+-8];
	ld.global.u64 	%rd16, [parents];
	mul.wide.s32 	%rd17, %r12, 4;
	add.s64 	%rd18, %rd16, %rd17;
	atom.relaxed.cas.b32 	%r49, [%rd18], -1, %r2;
	setp.ne.s32 	%p5, %r49, -1;
	@%p5 bra 	$L__BB0_7;
	add.s32 	%r13, %r58, 1;
	mul.wide.s32 	%rd19, %r58, 4;
	add.s64 	%rd20, %rd13, %rd19;
	st.u32 	[%rd20], %r12;
	mov.u32 	%r58, %r13;
$L__BB0_7:
	ld.global.u32 	%r15, [%rd4+-4];
	ld.global.u64 	%rd21, [parents];
	mul.wide.s32 	%rd22, %r15, 4;
	add.s64 	%rd23, %rd21, %rd22;
	atom.relaxed.cas.b32 	%r50, [%rd23], -1, %r2;
	setp.ne.s32 	%p6, %r50, -1;
	@%p6 bra 	$L__BB0_9;
	add.s32 	%r16, %r58, 1;
	mul.wide.s32 	%rd24, %r58, 4;
	add.s64 	%rd25, %rd13, %rd24;
	st.u32 	[%rd25], %r15;
	mov.u32 	%r58, %r16;
$L__BB0_9:
	ld.global.u32 	%r18, [%rd4];
	ld.global.u64 	%rd26, [parents];
	mul.wide.s32 	%rd27, %r18, 4;
	add.s64 	%rd28, %rd26, %rd27;
	atom.relaxed.cas.b32 	%r51, [%rd28], -1, %r2;
	setp.ne.s32 	%p7, %r51, -1;
	@%p7 bra 	$L__BB0_11;
	add.s32 	%r19, %r58, 1;
	mul.wide.s32 	%rd29, %r58, 4;
	add.s64 	%rd30, %rd13, %rd29;
	st.u32 	[%rd30], %r18;
	mov.u32 	%r58, %r19;
$L__BB0_11:
	ld.global.u32 	%r21, [%rd4+4];
	ld.global.u64 	%rd31, [parents];
	mul.wide.s32 	%rd32, %r21, 4;
	add.s64 	%rd33, %rd31, %rd32;
	atom.relaxed.cas.b32 	%r52, [%rd33], -1, %r2;
	setp.ne.s32 	%p8, %r52, -1;
	@%p8 bra 	$L__BB0_13;
	add.s32 	%r22, %r58, 1;
	mul.wide.s32 	%rd34, %r58, 4;
	add.s64 	%rd35, %rd13, %rd34;
	st.u32 	[%rd35], %r21;
	mov.u32 	%r58, %r22;
$L__BB0_13:
	add.s32 	%r56, %r56, 4;
	add.s32 	%r55, %r55, 4;
	setp.ne.s32 	%p9, %r56, 0;
	@%p9 bra 	$L__BB0_5;
$L__BB0_14:
	setp.eq.s32 	%p10, %r6, 0;
	@%p10 bra 	$L__BB0_19;
	add.s32 	%r66, %r63, %r3;
	neg.s32 	%r65, %r6;
$L__BB0_16:
	.pragma "nounroll";
	mul.wide.s32 	%rd36, %r66, 4;
	add.s64 	%rd37, %rd2, %rd36;
	ld.global.u32 	%r34, [%rd37];
	ld.global.u64 	%rd38, [parents];
	mul.wide.s32 	%rd39, %r34, 4;
	add.s64 	%rd40, %rd38, %rd39;
	atom.relaxed.cas.b32 	%r53, [%rd40], -1, %r2;
	setp.ne.s32 	%p11, %r53, -1;
	@%p11 bra 	$L__BB0_18;
	add.s32 	%r35, %r58, 1;
	mul.wide.s32 	%rd41, %r58, 4;
	add.s64 	%rd42, %rd13, %rd41;
	st.u32 	[%rd42], %r34;
	mov.u32 	%r58, %r35;
$L__BB0_18:
	add.s32 	%r66, %r66, 1;
	add.s32 	%r65, %r65, 1;
	setp.ne.s32 	%p12, %r65, 0;
	@%p12 bra 	$L__BB0_16;
$L__BB0_19:
	ld.global.u64 	%rd43, [next_frontier];
	mul.wide.s32 	%rd44, %r1, 8;
	add.s64 	%rd45, %rd43, %rd44;
	st.u64 	[%rd45], %rd13;
	ld.global.u64 	%rd46, [next_len];
	add.s64 	%rd48, %rd46, %rd6;
	st.u32 	[%rd48], %r58;
$L__BB0_20:
	ret;
$L__BB0_21:
	mov.b32 	%r54, 1;
	st.global.u32 	[err], %r54;
	bra.uni 	$L__BB0_20;

}
	// .globl	reduce
.visible .entry reduce(
	.param .u32 reduce_param_0,
	.param .u32 reduce_param_1
)
{
	.reg .pred 	%p<6>;
	.reg .b16 	%rs<3>;
	.reg .b32 	%r<12>;
	.reg .b64 	%rd<47>;

	ld.param.u32 	%r7, [reduce_param_0];
	ld.param.u32 	%r6, [reduce_param_1];
	mov.u32 	%r8, %ctaid.x;
	mov.u32 	%r9, %ntid.x;
	mov.u32 	%r10, %tid.x;
	mad.lo.s32 	%r1, %r8, %r9, %r10;
	add.s32 	%r2, %r6, %r1;
	setp.ge.s32 	%p1, %r2, %r7;
	@%p1 bra 	$L__BB1_8;
	ld.global.u64 	%rd13, [next_frontier];
	mul.wide.s32 	%rd14, %r1, 8;
	add.s64 	%rd15, %rd13, %rd14;
	ld.u64 	%rd1, [%rd15];
	ld.global.u64 	%rd16, [next_len];
	mul.wide.s32 	%rd17, %r1, 4;
	add.s64 	%rd18, %rd16, %rd17;
	ld.u32 	%r3, [%rd18];
	mul.wide.s32 	%rd19, %r6, 8;
	add.s64 	%rd20, %rd15, %rd19;
	ld.u64 	%rd2, [%rd20];
	mul.wide.s32 	%rd21, %r6, 4;
	add.s64 	%rd22, %rd18, %rd21;
	ld.u32 	%r4, [%rd22];
	add.s32 	%r5, %r4, %r3;
	mul.wide.s32 	%rd23, %r5, 4;
	{ // callseq 1, 0
	.param .b64 param0;
	st.param.b64 	[param0], %rd23;
	.param .b64 retval0;
	call.uni (retval0), 
	malloc, 
	(
	param0
	);
	ld.param.b64 	%rd24, [retval0];
	} // callseq 1
	setp.eq.s32 	%p2, %r3, 0;
	@%p2 bra 	$L__BB1_4;
	mul.wide.s32 	%rd4, %r3, 4;
	mov.b64 	%rd45, 0;
$L__BB1_3:
	add.s64 	%rd26, %rd1, %rd45;
	ld.u8 	%rs1, [%rd26];
	add.s64 	%rd27, %rd24, %rd45;
	st.u8 	[%rd27], %rs1;
	add.s64 	%rd45, %rd45, 1;
	setp.lt.u64 	%p3, %rd45, %rd4;
	@%p3 bra 	$L__BB1_3;
$L__BB1_4:
	cvt.s64.s32 	%rd7, %r3;
	cvt.s64.s32 	%rd8, %r4;
	setp.eq.s32 	%p4, %r4, 0;
	@%p4 bra 	$L__BB1_7;
	shl.b64 	%rd9, %rd8, 2;
	shl.b64 	%rd29, %rd7, 2;
	add.s64 	%rd10, %rd24, %rd29;
	mov.b64 	%rd46, 0;
$L__BB1_6:
	add.s64 	%rd30, %rd2, %rd46;
	ld.u8 	%rs2, [%rd30];
	add.s64 	%rd31, %rd10, %rd46;
	st.u8 	[%rd31], %rs2;
	add.s64 	%rd46, %rd46, 1;
	setp.lt.u64 	%p5, %rd46, %rd9;
	@%p5 bra 	$L__BB1_6;
$L__BB1_7:
	{ // callseq 2, 0
	.param .b64 param0;
	st.param.b64 	[param0], %rd1;
	call.uni 
	free, 
	(
	param0
	);
	} // callseq 2
	{ // callseq 3, 0
	.param .b64 param0;
	st.param.b64 	[param0], %rd2;
	call.uni 
	free, 
	(
	param0
	);
	} // callseq 3
	ld.global.u64 	%rd32, [next_frontier];
	add.s64 	%rd34, %rd32, %rd14;
	st.u64 	[%rd34], %rd24;
	ld.global.u64 	%rd35, [next_frontier];
	mul.wide.s32 	%rd36, %r2, 8;
	add.s64 	%rd37, %rd35, %rd36;
	mov.b64 	%rd38, 0;
	st.u64 	[%rd37], %rd38;
	ld.global.u64 	%rd39, [next_len];
	add.s64 	%rd41, %rd39, %rd17;
	st.u32 	[%rd41], %r5;
	ld.global.u64 	%rd42, [next_len];
	mul.wide.s32 	%rd43, %r2, 4;
	add.s64 	%rd44, %rd42, %rd43;
	mov.b32 	%r11, 0;
	st.u32 	[%rd44], %r11;
$L__BB1_8:
	ret;

}
	// .globl	step
.visible .entry step()
{
	.reg .pred 	%p<3>;
	.reg .b16 	%rs<2>;
	.reg .b64 	%rd<13>;

	ld.global.u64 	%rd7, [next_frontier];
	ld.u64 	%rd1, [%rd7];
	ld.global.u64 	%rd8, [next_len];
	ld.s32 	%rd2, [%rd8];
	setp.eq.s64 	%p1, %rd2, 0;
	@%p1 bra 	$L__BB2_3;
	ld.global.u64 	%rd3, [frontier];
	shl.b64 	%rd4, %rd2, 2;
	mov.b64 	%rd12, 0;
$L__BB2_2:
	add.s64 	%rd10, %rd1, %rd12;
	ld.u8 	%rs1, [%rd10];
	add.s64 	%rd11, %rd3, %rd12;
	st.u8 	[%rd11], %rs1;
	add.s64 	%rd12, %rd12, 1;
	setp.lt.u64 	%p2, %rd12, %rd4;
	@%p2 bra 	$L__BB2_2;
$L__BB2_3:
	{ // callseq 4, 0
	.param .b64 param0;
	st.param.b64 	[param0], %rd1;
	call.uni 
	free, 
	(
	param0
	);
	} // callseq 4
	ret;

}


// ===== COMPILED SASS (sm_100) =====

	.target	sm_100

	.elftype	@"ET_EXEC"


//--------------------- .note.nv.tkinfo           --------------------------
	.section	.note.nv.tkinfo,"",@"SHT_NOTE"
	.sectionflags	@"SHF_NOTE_NV_TKINFO"
	.tkinfo
        /*0018*/ 	.word	0x00000002
        /*0030*/ 	.string	""
        /*0030*/ 	.string	"ptxas"
        /*0030*/ 	.string	"Cuda compilation tools, release 13.0, V13.0.88"
        /*0030*/ 	.string	"Build cuda_13.0.r13.0/compiler.36424714_0"
        /*0030*/ 	.string	"-arch sm_100 -m 64 "



//--------------------- .note.nv.cuinfo           --------------------------
	.section	.note.nv.cuinfo,"",@"SHT_NOTE"
	.sectionflags	@"SHF_NOTE_NV_CUINFO"
        /*0018*/ 	.short	0x0002
        /*001a*/ 	.short	0x0064
        /*001c*/ 	.short	0x0082
	.zero		2


//--------------------- .nv.info                  --------------------------
	.section	.nv.info,"",@"SHT_CUDA_INFO"
	.align	4


	//----- nvinfo : EIATTR_REGCOUNT
	.align		4
        /*0000*/ 	.byte	0x04, 0x2f
        /*0002*/ 	.short	(.L_9 - .L_8)
	.align		4
.L_8:
        /*0004*/ 	.word	index@(bfs)
        /*0008*/ 	.word	0x00000020


	//----- nvinfo : EIATTR_FRAME_SIZE
	.align		4
.L_9:
        /*000c*/ 	.byte	0x04, 0x11
        /*000e*/ 	.short	(.L_11 - .L_10)
	.align		4
.L_10:
        /*0010*/ 	.word	index@(bfs)
        /*0014*/ 	.word	0x00000000


	//----- nvinfo : EIATTR_REGCOUNT
	.align		4
.L_11:
        /*0018*/ 	.byte	0x04, 0x2f
        /*001a*/ 	.short	(.L_13 - .L_12)
	.align		4
.L_12:
        /*001c*/ 	.word	index@(reduce)
        /*0020*/ 	.word	0x00000020


	//----- nvinfo : EIATTR_FRAME_SIZE
	.align		4
.L_13:
        /*0024*/ 	.byte	0x04, 0x11
        /*0026*/ 	.short	(.L_15 - .L_14)
	.align		4
.L_14:
        /*0028*/ 	.word	index@(reduce)
        /*002c*/ 	.word	0x00000000


	//----- nvinfo : EIATTR_REGCOUNT
	.align		4
.L_15:
        /*0030*/ 	.byte	0x04, 0x2f
        /*0032*/ 	.short	(.L_17 - .L_16)
	.align		4
.L_16:
        /*0034*/ 	.word	index@(step)
        /*0038*/ 	.word	0x0000001a


	//----- nvinfo : EIATTR_FRAME_SIZE
	.align		4
.L_17:
        /*003c*/ 	.byte	0x04, 0x11
        /*003e*/ 	.short	(.L_19 - .L_18)
	.align		4
.L_18:
        /*0040*/ 	.word	index@(step)
        /*0044*/ 	.word	0x00000000


	//----- nvinfo : EIATTR_MIN_STACK_SIZE
	.align		4
.L_19:
        /*0048*/ 	.byte	0x04, 0x12
        /*004a*/ 	.short	(.L_21 - .L_20)
	.align		4
.L_20:
        /*004c*/ 	.word	index@(step)
        /*0050*/ 	.word	0x00000000


	//----- nvinfo : EIATTR_MIN_STACK_SIZE
	.align		4
.L_21:
        /*0054*/ 	.byte	0x04, 0x12
        /*0056*/ 	.short	(.L_23 - .L_22)
	.align		4
.L_22:
        /*0058*/ 	.word	index@(reduce)
        /*005c*/ 	.word	0x00000000


	//----- nvinfo : EIATTR_MIN_STACK_SIZE
	.align		4
.L_23:
        /*0060*/ 	.byte	0x04, 0x12
        /*0062*/ 	.short	(.L_25 - .L_24)
	.align		4
.L_24:
        /*0064*/ 	.word	index@(bfs)
        /*0068*/ 	.word	0x00000000
.L_25:


//--------------------- .nv.compat                --------------------------
	.section	.nv.compat,"",@"SHT_CUDA_COMPAT_INFO"
	.align	4
        /*0000*/ 	.byte	0x02, 0x09, 0x00, 0x00, 0x02, 0x02, 0x01, 0x00, 0x02, 0x05, 0x05, 0x00, 0x03, 0x07, 0x01, 0x01
        /*0010*/ 	.byte	0x02, 0x03, 0x00, 0x00, 0x02, 0x06, 0x01, 0x00, 0x04, 0x0b, 0x08, 0x00, 0x09, 0x00, 0x00, 0x00
        /*0020*/ 	.byte	0x00, 0x00, 0x00, 0x00


//--------------------- .nv.info.step             --------------------------
	.section	.nv.info.step,"",@"SHT_CUDA_INFO"
	.sectionflags	@""
	.align	4


	//----- nvinfo : EIATTR_CUDA_API_VERSION
	.align		4
        /*0000*/ 	.byte	0x04, 0x37
        /*0002*/ 	.short	(.L_27 - .L_26)
.L_26:
        /*0004*/ 	.word	0x00000082


	//----- nvinfo : EIATTR_SPARSE_MMA_MASK
	.align		4
.L_27:
        /*0008*/ 	.byte	0x03, 0x50
        /*000a*/ 	.short	0x0000


	//----- nvinfo : EIATTR_MAXREG_COUNT
	.align		4
        /*000c*/ 	.byte	0x03, 0x1b
        /*000e*/ 	.short	0x00ff


	//----- nvinfo : EIATTR_EXTERNS
	.align		4
        /*0010*/ 	.byte	0x04, 0x0f
        /*0012*/ 	.short	(.L_29 - .L_28)


	//   ....[0]....
	.align		4
.L_28:
        /*0014*/ 	.word	index@(free)


	//----- nvinfo : EIATTR_MERCURY_ISA_VERSION
	.align		4
.L_29:
        /*0018*/ 	.byte	0x03, 0x5f
        /*001a*/ 	.short	0x0101


	//----- nvinfo : EIATTR_VRC_CTA_INIT_COUNT
	.align		4
        /*001c*/ 	.byte	0x02, 0x4a
	.zero		1
	.zero		1


	//----- nvinfo : EIATTR_SYSCALL_OFFSETS
	.align		4
        /*0020*/ 	.byte	0x04, 0x46
        /*0022*/ 	.short	(.L_31 - .L_30)


	//   ....[0]....
.L_30:
        /*0024*/ 	.word	0x00000580


	//----- nvinfo : EIATTR_EXIT_INSTR_OFFSETS
	.align		4
.L_31:
        /*0028*/ 	.byte	0x04, 0x1c
        /*002a*/ 	.short	(.L_33 - .L_32)


	//   ....[0]....
.L_32:
        /*002c*/ 	.word	0x00000590


	//----- nvinfo : EIATTR_CRS_STACK_SIZE
	.align		4
.L_33:
        /*0030*/ 	.byte	0x04, 0x1e
        /*0032*/ 	.short	(.L_35 - .L_34)
.L_34:
        /*0034*/ 	.word	0x00000000


	//----- nvinfo : EIATTR_SW_WAR
	.align		4
.L_35:
        /*0038*/ 	.byte	0x04, 0x36
        /*003a*/ 	.short	(.L_37 - .L_36)
.L_36:
        /*003c*/ 	.word	0x00000008
.L_37:


//--------------------- .nv.info.reduce           --------------------------
	.section	.nv.info.reduce,"",@"SHT_CUDA_INFO"
	.sectionflags	@""
	.align	4


	//----- nvinfo : EIATTR_CUDA_API_VERSION
	.align		4
        /*0000*/ 	.byte	0x04, 0x37
        /*0002*/ 	.short	(.L_39 - .L_38)
.L_38:
        /*0004*/ 	.word	0x00000082


	//----- nvinfo : EIATTR_KPARAM_INFO
	.align		4
.L_39:
        /*0008*/ 	.byte	0x04, 0x17
        /*000a*/ 	.short	(.L_41 - .L_40)
.L_40:
        /*000c*/ 	.word	0x00000000
        /*0010*/ 	.short	0x0001
        /*0012*/ 	.short	0x0004
        /*0014*/ 	.byte	0x00, 0xf0, 0x11, 0x00


	//----- nvinfo : EIATTR_KPARAM_INFO
	.align		4
.L_41:
        /*0018*/ 	.byte	0x04, 0x17
        /*001a*/ 	.short	(.L_43 - .L_42)
.L_42:
        /*001c*/ 	.word	0x00000000
        /*0020*/ 	.short	0x0000
        /*0022*/ 	.short	0x0000
        /*0024*/ 	.byte	0x00, 0xf0, 0x11, 0x00


	//----- nvinfo : EIATTR_SPARSE_MMA_MASK
	.align		4
.L_43:
        /*0028*/ 	.byte	0x03, 0x50
        /*002a*/ 	.short	0x0000


	//----- nvinfo : EIATTR_MAXREG_COUNT
	.align		4
        /*002c*/ 	.byte	0x03, 0x1b
        /*002e*/ 	.short	0x00ff


	//----- nvinfo : EIATTR_EXTERNS
	.align		4
        /*0030*/ 	.byte	0x04, 0x0f
        /*0032*/ 	.short	(.L_45 - .L_44)


	//   ....[0]....
	.align		4
.L_44:
        /*0034*/ 	.word	index@(malloc)


	//   ....[1]....
	.align		4
        /*0038*/ 	.word	index@(free)


	//----- nvinfo : EIATTR_MERCURY_ISA_VERSION
	.align		4
.L_45:
        /*003c*/ 	.byte	0x03, 0x5f
        /*003e*/ 	.short	0x0101


	//----- nvinfo : EIATTR_VRC_CTA_INIT_COUNT
	.align		4
        /*0040*/ 	.byte	0x02, 0x4a
	.zero		1
	.zero		1


	//----- nvinfo : EIATTR_SYSCALL_OFFSETS
	.align		4
        /*0044*/ 	.byte	0x04, 0x46
        /*0046*/ 	.short	(.L_47 - .L_46)


	//   ....[0]....
.L_46:
        /*0048*/ 	.word	0x000001b0


	//   ....[1]....
        /*004c*/ 	.word	0x000004c0


	//   ....[2]....
        /*0050*/ 	.word	0x00000510


	//----- nvinfo : EIATTR_EXIT_INSTR_OFFSETS
	.align		4
.L_47:
        /*0054*/ 	.byte	0x04, 0x1c
        /*0056*/ 	.short	(.L_49 - .L_48)


	//   ....[0]....
.L_48:
        /*0058*/ 	.word	0x00000080


	//   ....[1]....
        /*005c*/ 	.word	0x00000600


	//----- nvinfo : EIATTR_CRS_STACK_SIZE
	.align		4
.L_49:
        /*0060*/ 	.byte	0x04, 0x1e
        /*0062*/ 	.short	(.L_51 - .L_50)
.L_50:
        /*0064*/ 	.word	0x00000000


	//----- nvinfo : EIATTR_CBANK_PARAM_SIZE
	.align		4
.L_51:
        /*0068*/ 	.byte	0x03, 0x19
        /*006a*/ 	.short	0x0008


	//----- nvinfo : EIATTR_PARAM_CBANK
	.align		4
        /*006c*/ 	.byte	0x04, 0x0a
        /*006e*/ 	.short	(.L_53 - .L_52)
	.align		4
.L_52:
        /*0070*/ 	.word	index@(.nv.constant0.reduce)
        /*0074*/ 	.short	0x0380
        /*0076*/ 	.short	0x0008


	//----- nvinfo : EIATTR_SW_WAR
	.align		4
.L_53:
        /*0078*/ 	.byte	0x04, 0x36
        /*007a*/ 	.short	(.L_55 - .L_54)
.L_54:
        /*007c*/ 	.word	0x00000008
.L_55:


//--------------------- .nv.info.bfs              --------------------------
	.section	.nv.info.bfs,"",@"SHT_CUDA_INFO"
	.sectionflags	@""
	.align	4


	//----- nvinfo : EIATTR_CUDA_API_VERSION
	.align		4
        /*0000*/ 	.byte	0x04, 0x37
        /*0002*/ 	.short	(.L_57 - .L_56)
.L_56:
        /*0004*/ 	.word	0x00000082


	//----- nvinfo : EIATTR_SPARSE_MMA_MASK
	.align		4
.L_57:
        /*0008*/ 	.byte	0x03, 0x50
        /*000a*/ 	.short	0x0000


	//----- nvinfo : EIATTR_MAXREG_COUNT
	.align		4
        /*000c*/ 	.byte	0x03, 0x1b
        /*000e*/ 	.short	0x00ff


	//----- nvinfo : EIATTR_EXTERNS
	.align		4
        /*0010*/ 	.byte	0x04, 0x0f
        /*0012*/ 	.short	(.L_59 - .L_58)


	//   ....[0]....
	.align		4
.L_58:
        /*0014*/ 	.word	index@(malloc)


	//----- nvinfo : EIATTR_MERCURY_ISA_VERSION
	.align		4
.L_59:
        /*0018*/ 	.byte	0x03, 0x5f
        /*001a*/ 	.short	0x0101


	//----- nvinfo : EIATTR_VRC_CTA_INIT_COUNT
	.align		4
        /*001c*/ 	.byte	0x02, 0x4a
	.zero		1
	.zero		1


	//----- nvinfo : EIATTR_SYSCALL_OFFSETS
	.align		4
        /*0020*/ 	.byte	0x04, 0x46
        /*0022*/ 	.short	(.L_61 - .L_60)


	//   ....[0]....
.L_60:
        /*0024*/ 	.word	0x00000160


	//----- nvinfo : EIATTR_EXIT_INSTR_OFFSETS
	.align		4
.L_61:
        /*0028*/ 	.byte	0x04, 0x1c
        /*002a*/ 	.short	(.L_63 - .L_62)


	//   ....[0]....
.L_62:
        /*002c*/ 	.word	0x00000070


	//   ....[1]....
        /*0030*/ 	.word	0x00000750


	//   ....[2]....
        /*0034*/ 	.word	0x00000790


	//----- nvinfo : EIATTR_CRS_STACK_SIZE
	.align		4
.L_63:
        /*0038*/ 	.byte	0x04, 0x1e
        /*003a*/ 	.short	(.L_65 - .L_64)
.L_64:
        /*003c*/ 	.word	0x00000000


	//----- nvinfo : EIATTR_SW_WAR
	.align		4
.L_65:
        /*0040*/ 	.byte	0x04, 0x36
        /*0042*/ 	.short	(.L_67 - .L_66)
.L_66:
        /*0044*/ 	.word	0x00000008
.L_67:


//--------------------- .nv.callgraph             --------------------------
	.section	.nv.callgraph,"",@"SHT_CUDA_CALLGRAPH"
	.align	4
	.sectionentsize	8
	.align		4
        /*0000*/ 	.word	0x00000000
	.align		4
        /*0004*/ 	.word	0xffffffff
	.align		4
        /*0008*/ 	.word	index@(step)
	.align		4
        /*000c*/ 	.word	index@(free)
	.align		4
        /*0010*/ 	.word	index@(reduce)
	.align		4
        /*0014*/ 	.word	index@(free)
	.align		4
        /*0018*/ 	.word	index@(reduce)
	.align		4
        /*001c*/ 	.word	index@(malloc)
	.align		4
        /*0020*/ 	.word	index@(bfs)
	.align		4
        /*0024*/ 	.word	index@(malloc)
	.align		4
        /*0028*/ 	.word	0x00000000
	.align		4
        /*002c*/ 	.word	0xfffffffe
	.align		4
        /*0030*/ 	.word	0x00000000
	.align		4
        /*0034*/ 	.word	0xfffffffd
	.align		4
        /*0038*/ 	.word	0x00000000
	.align		4
        /*003c*/ 	.word	0xfffffffc


//--------------------- .nv.constant4             --------------------------
	.section	.nv.constant4,"a",@progbits
	.align	8
	.align		8
.nv.constant4:
        /*0000*/ 	.dword	free
	.align		8
        /*0008*/ 	.dword	parents
	.align		8
        /*0010*/ 	.dword	frontier
	.align		8
        /*0018*/ 	.dword	next_frontier
	.align		8
        /*0020*/ 	.dword	next_len
	.align		8
        /*0028*/ 	.dword	err
	.align		8
        /*0030*/ 	.dword	malloc


//--------------------- .nv.constant3             --------------------------
	.section	.nv.constant3,"a",@progbits
	.align	8
.nv.constant3:
	.type		n,@object
	.size		n,(.L_0 - n)
n:
	.zero		4
.L_0:
	.zero		4
	.type		offsets,@object
	.size		offsets,(outlist - offsets)
offsets:
	.zero		8
	.type		outlist,@object
	.size		outlist,(.L_2 - outlist)
outlist:
	.zero		8
.L_2:


//--------------------- .text.step                --------------------------
	.section	.text.step,"ax",@progbits
	.align	128
        .global         step
        .type           step,@function
        .size           step,(.L_x_26 - step)
        .other          step,@"STO_CUDA_ENTRY STV_DEFAULT"
step:
.text.step:
[----:B------:R-:W0:Y:S08]  /*0000*/  LDC R1, c[0x0][0x37c] ;  /* 0x0000df00ff017b82 */ /* 0x000e300000000800 */
[----:B------:R-:W1:Y:S01]  /*0010*/  LDC.64 R6, c[0x4][0x20] ;  /* 0x01000800ff067b82 */ /* 0x000e620000000a00 */
[----:B------:R-:W1:Y:S07]  /*0020*/  LDCU.64 UR4, c[0x0][0x358] ;  /* 0x00006b00ff0477ac */ /* 0x000e6e0008000a00 */
[----:B------:R-:W2:Y:S01]  /*0030*/  LDC.64 R2, c[0x4][0x18] ;  /* 0x01000600ff027b82 */ /* 0x000ea20000000a00 */
[----:B-1----:R-:W3:Y:S04]  /*0040*/  LDG.E.64 R6, desc[UR4][R6.64] ;  /* 0x0000000406067981 */ /* 0x002ee8000c1e1b00 */
[----:B--2---:R-:W2:Y:S04]  /*0050*/  LDG.E.64 R2, desc[UR4][R2.64] ;  /* 0x0000000402027981 */ /* 0x004ea8000c1e1b00 */
[----:B---3--:R-:W3:Y:S04]  /*0060*/  LD.E R9, desc[UR4][R6.64] ;  /* 0x0000000406097980 */ /* 0x008ee8000c101900 */
[----:B--2---:R1:W5:Y:S01]  /*0070*/  LD.E.64 R4, desc[UR4][R2.64] ;  /* 0x0000000402047980 */ /* 0x004362000c101b00 */
[----:B------:R-:W-:Y:S01]  /*0080*/  BSSY.RECONVERGENT B0, `(.L_x_0) ;  /* 0x000004c000007945 */ /* 0x000fe20003800200 */
[----:B---3--:R-:W-:-:S02]  /*0090*/  ISETP.NE.U32.AND P0, PT, R9, RZ, PT ;  /* 0x000000ff0900720c */ /* 0x008fc40003f05070 */
[----:B------:R-:W-:-:S04]  /*00a0*/  SHF.R.S32.HI R0, RZ, 0x1f, R9 ;  /* 0x0000001fff007819 */ /* 0x000fc80000011409 */
[----:B------:R-:W-:-:S13]  /*00b0*/  ISETP.NE.AND.EX P0, PT, R0, RZ, PT, P0 ;  /* 0x000000ff0000720c */ /* 0x000fda0003f05300 */
[----:B01----:R-:W-:Y:S05]  /*00c0*/  @!P0 BRA `(.L_x_1) ;  /* 0x00000004001c8947 */ /* 0x003fea0003800000 */
[----:B------:R-:W0:Y:S01]  /*00d0*/  LDC.64 R2, c[0x4][0x10] ;  /* 0x01000400ff027b82 */ /* 0x000e220000000a00 */
[C---:B------:R-:W-:Y:S01]  /*00e0*/  IMAD.SHL.U32 R6, R9.reuse, 0x4, RZ ;  /* 0x0000000409067824 */ /* 0x040fe200078e00ff */
[----:B------:R-:W-:-:S04]  /*00f0*/  SHF.L.U64.HI R9, R9, 0x2, R0 ;  /* 0x0000000209097819 */ /* 0x000fc80000010200 */
[----:B------:R-:W-:-:S04]  /*0100*/  ISETP.GT.U32.AND P0, PT, R6, RZ, PT ;  /* 0x000000ff0600720c */ /* 0x000fc80003f04070 */
[----:B------:R-:W-:Y:S01]  /*0110*/  ISETP.GT.U32.AND.EX P0, PT, R9, RZ, PT, P0 ;  /* 0x000000ff0900720c */ /* 0x000fe20003f04100 */
[----:B------:R-:W-:Y:S02]  /*0120*/  IMAD.MOV.U32 R7, RZ, RZ, RZ ;  /* 0x000000ffff077224 */ /* 0x000fe400078e00ff */
[----:B------:R-:W-:-:S10]  /*0130*/  IMAD.MOV.U32 R0, RZ, RZ, RZ ;  /* 0x000000ffff007224 */ /* 0x000fd400078e00ff */
[----:B-----5:R-:W-:Y:S01]  /*0140*/  @!P0 IADD3 R10, P1, PT, R4, R7, RZ ;  /* 0x00000007040a8210 */ /* 0x020fe20007f3e0ff */
[----:B0-----:R-:W2:Y:S04]  /*0150*/  LDG.E.64 R2, desc[UR4][R2.64] ;  /* 0x0000000402027981 */ /* 0x001ea8000c1e1b00 */
[----:B------:R-:W-:-:S05]  /*0160*/  @!P0 IMAD.X R11, R5, 0x1, R0, P1 ;  /* 0x00000001050b8824 */ /* 0x000fca00008e0600 */
[----:B------:R2:W3:Y:S01]  /*0170*/  @!P0 LD.E.U8 R13, desc[UR4][R10.64] ;  /* 0x000000040a0d8980 */ /* 0x0004e2000c101100 */
[----:B------:R-:W-:Y:S01]  /*0180*/  BSSY.RECONVERGENT B1, `(.L_x_2) ;  /* 0x0000021000017945 */ /* 0x000fe20003800200 */
[----:B--2---:R-:W-:Y:S01]  /*0190*/  @!P0 IADD3 R10, P1, PT, R2, R7, RZ ;  /* 0x00000007020a8210 */ /* 0x004fe20007f3e0ff */
[----:B------:R-:W-:-:S04]  /*01a0*/  @!P0 IMAD.MOV.U32 R7, RZ, RZ, 0x1 ;  /* 0x00000001ff078424 */ /* 0x000fc800078e00ff */
[----:B------:R-:W-:Y:S01]  /*01b0*/  @!P0 IMAD.X R11, R3, 0x1, R0, P1 ;  /* 0x00000001030b8824 */ /* 0x000fe200008e0600 */
[----:B------:R-:W-:Y:S01]  /*01c0*/  IADD3 R8, P3, PT, -R7, R6, RZ ;  /* 0x0000000607087210 */ /* 0x000fe20007f7e1ff */
[----:B------:R-:W-:Y:S01]  /*01d0*/  @!P0 IMAD.MOV.U32 R0, RZ, RZ, RZ ;  /* 0x000000ffff008224 */ /* 0x000fe200078e00ff */
[----:B------:R-:W-:Y:S02]  /*01e0*/  ISETP.GT.U32.AND P2, PT, R6, R7, PT ;  /* 0x000000070600720c */ /* 0x000fe40003f44070 */
[----:B------:R-:W-:Y:S01]  /*01f0*/  ISETP.LE.U32.AND P1, PT, R8, 0x3, PT ;  /* 0x000000030800780c */ /* 0x000fe20003f23070 */
[C---:B------:R-:W-:Y:S01]  /*0200*/  IMAD.X R8, R9.reuse, 0x1, ~R0, P3 ;  /* 0x0000000109087824 */ /* 0x040fe200018e0e00 */
[----:B---3--:R0:W-:Y:S01]  /*0210*/  @!P0 ST.E.U8 desc[UR4][R10.64], R13 ;  /* 0x0000000d0a008985 */ /* 0x0081e2000c101104 */
[----:B------:R-:W-:-:S04]  /*0220*/  ISETP.GT.U32.AND.EX P2, PT, R9, R0, PT, P2 ;  /* 0x000000000900720c */ /* 0x000fc80003f44120 */
[----:B------:R-:W-:-:S13]  /*0230*/  ISETP.LE.U32.OR.EX P1, PT, R8, RZ, !P2, P1 ;  /* 0x000000ff0800720c */ /* 0x000fda0005723510 */
[----:B0-----:R-:W-:Y:S05]  /*0240*/  @P1 BRA `(.L_x_3) ;  /* 0x0000000000501947 */ /* 0x001fea0003800000 */
[----:B------:R-:W-:Y:S02]  /*0250*/  IADD3 R8, P1, PT, R6, -0x3, RZ ;  /* 0xfffffffd06087810 */ /* 0x000fe40007f3e0ff */
[----:B------:R-:W-:Y:S02]  /*0260*/  PLOP3.LUT P0, PT, PT, PT, PT, 0x8, 0x80 ;  /* 0x000000000080781c */ /* 0x000fe40003f0e170 */
[----:B------:R-:W-:-:S11]  /*0270*/  IADD3.X R23, PT, PT, R9, -0x1, RZ, P1, !PT ;  /* 0xffffffff09177810 */ /* 0x000fd60000ffe4ff */
.L_x_4:
[----:B------:R-:W-:-:S05]  /*0280*/  IADD3 R10, P1, PT, R4, R7, RZ ;  /* 0x00000007040a7210 */ /* 0x000fca0007f3e0ff */
[----:B------:R-:W-:-:S05]  /*0290*/  IMAD.X R11, R5, 0x1, R0, P1 ;  /* 0x00000001050b7824 */ /* 0x000fca00008e0600 */
[----:B0-----:R-:W2:Y:S01]  /*02a0*/  LD.E.U8 R15, desc[UR4][R10.64] ;  /* 0x000000040a0f7980 */ /* 0x001ea2000c101100 */
[----:B------:R-:W-:-:S05]  /*02b0*/  IADD3 R12, P1, PT, R2, R7, RZ ;  /* 0x00000007020c7210 */ /* 0x000fca0007f3e0ff */
[----:B------:R-:W-:-:S05]  /*02c0*/  IMAD.X R13, R3, 0x1, R0, P1 ;  /* 0x00000001030d7824 */ /* 0x000fca00008e0600 */
[----:B--2---:R0:W-:Y:S04]  /*02d0*/  ST.E.U8 desc[UR4][R12.64], R15 ;  /* 0x0000000f0c007985 */ /* 0x0041e8000c101104 */
[----:B------:R-:W2:Y:S04]  /*02e0*/  LD.E.U8 R17, desc[UR4][R10.64+0x1] ;  /* 0x000001040a117980 */ /* 0x000ea8000c101100 */
[----:B--2---:R0:W-:Y:S04]  /*02f0*/  ST.E.U8 desc[UR4][R12.64+0x1], R17 ;  /* 0x000001110c007985 */ /* 0x0041e8000c101104 */
[----:B------:R-:W2:Y:S01]  /*0300*/  LD.E.U8 R19, desc[UR4][R10.64+0x2] ;  /* 0x000002040a137980 */ /* 0x000ea2000c101100 */
[----:B------:R-:W-:-:S03]  /*0310*/  IADD3 R7, P2, PT, R7, 0x4, RZ ;  /* 0x0000000407077810 */ /* 0x000fc60007f5e0ff */
[----:B--2---:R0:W-:Y:S04]  /*0320*/  ST.E.U8 desc[UR4][R12.64+0x2], R19 ;  /* 0x000002130c007985 */ /* 0x0041e8000c101104 */
[----:B------:R-:W2:Y:S01]  /*0330*/  LD.E.U8 R21, desc[UR4][R10.64+0x3] ;  /* 0x000003040a157980 */ /* 0x000ea2000c101100 */
[----:B------:R-:W-:Y:S01]  /*0340*/  IMAD.X R0, RZ, RZ, R0, P2 ;  /* 0x000000ffff007224 */ /* 0x000fe200010e0600 */
[----:B------:R-:W-:-:S04]  /*0350*/  ISETP.GE.U32.AND P1, PT, R7, R8, PT ;  /* 0x000000080700720c */ /* 0x000fc80003f26070 */
[----:B------:R-:W-:Y:S01]  /*0360*/  ISETP.GE.U32.AND.EX P1, PT, R0, R23, PT, P1 ;  /* 0x000000170000720c */ /* 0x000fe20003f26110 */
[----:B--2---:R0:W-:-:S12]  /*0370*/  ST.E.U8 desc[UR4][R12.64+0x3], R21 ;  /* 0x000003150c007985 */ /* 0x0041d8000c101104 */
[----:B------:R-:W-:Y:S05]  /*0380*/  @!P1 BRA `(.L_x_4) ;  /* 0xfffffffc00bc9947 */ /* 0x000fea000383ffff */
.L_x_3:
[----:B------:R-:W-:Y:S05]  /*0390*/  BSYNC.RECONVERGENT B1 ;  /* 0x0000000000017941 */ /* 0x000fea0003800200 */
.L_x_2:
[----:B------:R-:W-:Y:S02]  /*03a0*/  IADD3 R8, P3, PT, -R7, R6, RZ ;  /* 0x0000000607087210 */ /* 0x000fe40007f7e1ff */
[----:B------:R-:W-:Y:S02]  /*03b0*/  ISETP.GT.U32.AND P2, PT, R6, R7, PT ;  /* 0x000000070600720c */ /* 0x000fe40003f44070 */
[----:B------:R-:W-:Y:S01]  /*03c0*/  ISETP.LE.U32.AND P1, PT, R8, 0x1, PT ;  /* 0x000000010800780c */ /* 0x000fe20003f23070 */
[C---:B------:R-:W-:Y:S01]  /*03d0*/  IMAD.X R8, R9.reuse, 0x1, ~R0, P3 ;  /* 0x0000000109087824 */ /* 0x040fe200018e0e00 */
[----:B------:R-:W-:-:S04]  /*03e0*/  ISETP.GT.U32.AND.EX P2, PT, R9, R0, PT, P2 ;  /* 0x000000000900720c */ /* 0x000fc80003f44120 */
[----:B------:R-:W-:-:S13]  /*03f0*/  ISETP.LE.U32.OR.EX P1, PT, R8, RZ, !P2, P1 ;  /* 0x000000ff0800720c */ /* 0x000fda0005723510 */
[----:B------:R-:W-:-:S05]  /*0400*/  @!P1 IADD3 R10, P2, PT, R4, R7, RZ ;  /* 0x00000007040a9210 */ /* 0x000fca0007f5e0ff */
[----:B------:R-:W-:-:S05]  /*0410*/  @!P1 IMAD.X R11, R5, 0x1, R0, P2 ;  /* 0x00000001050b9824 */ /* 0x000fca00010e0600 */
[----:B0-----:R-:W2:Y:S01]  /*0420*/  @!P1 LD.E.U8 R15, desc[UR4][R10.64] ;  /* 0x000000040a0f9980 */ /* 0x001ea2000c101100 */
[----:B------:R-:W-:-:S05]  /*0430*/  @!P1 IADD3 R12, P2, PT, R2, R7, RZ ;  /* 0x00000007020c9210 */ /* 0x000fca0007f5e0ff */
[----:B------:R-:W-:-:S05]  /*0440*/  @!P1 IMAD.X R13, R3, 0x1, R0, P2 ;  /* 0x00000001030d9824 */ /* 0x000fca00010e0600 */
[----:B--2---:R0:W-:Y:S04]  /*0450*/  @!P1 ST.E.U8 desc[UR4][R12.64], R15 ;  /* 0x0000000f0c009985 */ /* 0x0041e8000c101104 */
[----:B------:R-:W2:Y:S01]  /*0460*/  @!P1 LD.E.U8 R17, desc[UR4][R10.64+0x1] ;  /* 0x000001040a119980 */ /* 0x000ea2000c101100 */
[----:B------:R-:W-:Y:S02]  /*0470*/  @!P1 IADD3 R7, P3, PT, R7, 0x2, RZ ;  /* 0x0000000207079810 */ /* 0x000fe40007f7e0ff */
[----:B------:R-:W-:Y:S02]  /*0480*/  @!P1 PLOP3.LUT P0, PT, PT, PT, PT, 0x8, 0x80 ;  /* 0x000000000080981c */ /* 0x000fe40003f0e170 */
[----:B------:R-:W-:Y:S01]  /*0490*/  ISETP.LT.U32.AND P2, PT, R7, R6, PT ;  /* 0x000000060700720c */ /* 0x000fe20003f41070 */
[----:B------:R-:W-:-:S05]  /*04a0*/  @!P1 IMAD.X R0, RZ, RZ, R0, P3 ;  /* 0x000000ffff009224 */ /* 0x000fca00018e0600 */
[----:B------:R-:W-:Y:S01]  /*04b0*/  ISETP.LT.U32.OR.EX P0, PT, R0, R9, P0, P2 ;  /* 0x000000090000720c */ /* 0x000fe20000701520 */
[----:B--2---:R0:W-:-:S12]  /*04c0*/  @!P1 ST.E.U8 desc[UR4][R12.64+0x1], R17 ;  /* 0x000001110c009985 */ /* 0x0041d8000c101104 */
[----:B------:R-:W-:Y:S05]  /*04d0*/  @!P0 BRA `(.L_x_1) ;  /* 0x0000000000188947 */ /* 0x000fea0003800000 */
[----:B------:R-:W-:-:S05]  /*04e0*/  IADD3 R8, P0, PT, R4, R7, RZ ;  /* 0x0000000704087210 */ /* 0x000fca0007f1e0ff */
[----:B------:R-:W-:-:S06]  /*04f0*/  IMAD.X R9, R5, 0x1, R0, P0 ;  /* 0x0000000105097824 */ /* 0x000fcc00000e0600 */
[----:B------:R-:W2:Y:S01]  /*0500*/  LD.E.U8 R9, desc[UR4][R8.64] ;  /* 0x0000000408097980 */ /* 0x000ea2000c101100 */
[----:B------:R-:W-:-:S05]  /*0510*/  IADD3 R2, P0, PT, R2, R7, RZ ;  /* 0x0000000702027210 */ /* 0x000fca0007f1e0ff */
[----:B------:R-:W-:-:S05]  /*0520*/  IMAD.X R3, R3, 0x1, R0, P0 ;  /* 0x0000000103037824 */ /* 0x000fca00000e0600 */
[----:B--2---:R1:W-:Y:S03]  /*0530*/  ST.E.U8 desc[UR4][R2.64], R9 ;  /* 0x0000000902007985 */ /* 0x0043e6000c101104 */
.L_x_1:
[----:B------:R-:W-:Y:S05]  /*0540*/  BSYNC.RECONVERGENT B0 ;  /* 0x0000000000007941 */ /* 0x000fea0003800200 */
.L_x_0:
[----:B------:R-:W-:-:S04]  /*0550*/  MOV R0, 0x0 ;  /* 0x0000000000007802 */ /* 0x000fc80000000f00 */
[----:B-1----:R1:W2:Y:S03]  /*0560*/  LDC.64 R2, c[0x4][R0] ;  /* 0x0100000000027b82 */ /* 0x0022a60000000a00 */
[----:B------:R-:W-:-:S07]  /*0570*/  LEPC R20, `(.L_x_5) ;  /* 0x000000001014794e */ /* 0x000fce0000000000 */
[----:B012--5:R-:W-:Y:S05]  /*0580*/  CALL.ABS.NOINC R2 ;  /* 0x0000000002007343 */ /* 0x027fea0003c00000 */
.L_x_5:
[----:B------:R-:W-:Y:S05]  /*0590*/  EXIT ;  /* 0x000000000000794d */ /* 0x000fea0003800000 */
.L_x_6:
[----:B------:R-:W-:-:S00]  /*05a0*/  BRA `(.L_x_6) ;  /* 0xfffffffc00fc7947 */ /* 0x000fc0000383ffff */
[----:B------:R-:W-:-:S00]  /*05b0*/  NOP ;  /* 0x0000000000007918 */ /* 0x000fc00000000000 */
        /* <DEDUP_REMOVED lines=12> */
.L_x_26:


//--------------------- .text.reduce              --------------------------
	.section	.text.reduce,"ax",@progbits
	.align	128
        .global         reduce
        .type           reduce,@function
        .size           reduce,(.L_x_27 - reduce)
        .other          reduce,@"STO_CUDA_ENTRY STV_DEFAULT"
reduce:
.text.reduce:
[----:B------:R-:W0:Y:S01]  /*0000*/  LDC R1, c[0x0][0x37c] ;  /* 0x0000df00ff017b82 */ /* 0x000e220000000800 */
[----:B------:R-:W1:Y:S07]  /*0010*/  S2R R3, SR_TID.X ;  /* 0x0000000000037919 */ /* 0x000e6e0000002100 */
[----:B------:R-:W1:Y:S08]  /*0020*/  S2UR UR4, SR_CTAID.X ;  /* 0x00000000000479c3 */ /* 0x000e700000002500 */
[----:B------:R-:W1:Y:S08]  /*0030*/  LDC R22, c[0x0][0x360] ;  /* 0x0000d800ff167b82 */ /* 0x000e700000000800 */
[----:B------:R-:W2:Y:S01]  /*0040*/  LDC.64 R16, c[0x0][0x380] ;  /* 0x0000e000ff107b82 */ /* 0x000ea20000000a00 */
[----:B-1----:R-:W-:-:S04]  /*0050*/  IMAD R22, R22, UR4, R3 ;  /* 0x0000000416167c24 */ /* 0x002fc8000f8e0203 */
[----:B--2---:R-:W-:-:S05]  /*0060*/  IMAD.IADD R23, R22, 0x1, R17 ;  /* 0x0000000116177824 */ /* 0x004fca00078e0211 */
[----:B------:R-:W-:-:S13]  /*0070*/  ISETP.GE.AND P0, PT, R23, R16, PT ;  /* 0x000000101700720c */ /* 0x000fda0003f06270 */
[----:B0-----:R-:W-:Y:S05]  /*0080*/  @P0 EXIT ;  /* 0x000000000000094d */ /* 0x001fea0003800000 */
[----:B------:R-:W0:Y:S01]  /*0090*/  LDC.64 R6, c[0x4][0x20] ;  /* 0x01000800ff067b82 */ /* 0x000e220000000a00 */
[----:B------:R-:W0:Y:S07]  /*00a0*/  LDCU.64 UR36, c[0x0][0x358] ;  /* 0x00006b00ff2477ac */ /* 0x000e2e0008000a00 */
[----:B------:R-:W1:Y:S01]  /*00b0*/  LDC.64 R4, c[0x4][0x18] ;  /* 0x01000600ff047b82 */ /* 0x000e620000000a00 */
[----:B0-----:R-:W2:Y:S04]  /*00c0*/  LDG.E.64 R6, desc[UR36][R6.64] ;  /* 0x0000002406067981 */ /* 0x001ea8000c1e1b00 */
[----:B-1----:R-:W3:Y:S01]  /*00d0*/  LDG.E.64 R4, desc[UR36][R4.64] ;  /* 0x0000002404047981 */ /* 0x002ee2000c1e1b00 */
[----:B------:R-:W-:Y:S01]  /*00e0*/  MOV R0, 0x30 ;  /* 0x0000003000007802 */ /* 0x000fe20000000f00 */
[----:B--2---:R-:W-:-:S04]  /*00f0*/  IMAD.WIDE R26, R22, 0x4, R6 ;  /* 0x00000004161a7825 */ /* 0x004fc800078e0206 */
[C---:B------:R-:W-:Y:S02]  /*0100*/  IMAD.WIDE R2, R17.reuse, 0x4, R26 ;  /* 0x0000000411027825 */ /* 0x040fe400078e021a */
[----:B------:R-:W2:Y:S02]  /*0110*/  LD.E R26, desc[UR36][R26.64] ;  /* 0x000000241a1a7980 */ /* 0x000ea4000c101900 */
[----:B---3--:R-:W-:Y:S02]  /*0120*/  IMAD.WIDE R18, R22, 0x8, R4 ;  /* 0x0000000816127825 */ /* 0x008fe400078e0204 */
[----:B------:R-:W2:Y:S02]  /*0130*/  LD.E R25, desc[UR36][R2.64] ;  /* 0x0000002402197980 */ /* 0x000ea4000c101900 */
[----:B------:R-:W-:Y:S02]  /*0140*/  IMAD.WIDE R16, R17, 0x8, R18 ;  /* 0x0000000811107825 */ /* 0x000fe400078e0212 */
[----:B------:R-:W5:Y:S04]  /*0150*/  LD.E.64 R18, desc[UR36][R18.64] ;  /* 0x0000002412127980 */ /* 0x000f68000c101b00 */
[----:B------:R-:W5:Y:S01]  /*0160*/  LD.E.64 R16, desc[UR36][R16.64] ;  /* 0x0000002410107980 */ /* 0x000f62000c101b00 */
[----:B------:R0:W1:Y:S01]  /*0170*/  LDC.64 R6, c[0x4][R0] ;  /* 0x0100000000067b82 */ /* 0x0000620000000a00 */
[----:B--2---:R-:W-:-:S04]  /*0180*/  IMAD.IADD R24, R26, 0x1, R25 ;  /* 0x000000011a187824 */ /* 0x004fc800078e0219 */
[----:B01----:R-:W-:-:S07]  /*0190*/  IMAD.WIDE R4, R24, 0x4, RZ ;  /* 0x0000000418047825 */ /* 0x003fce00078e02ff */
[----:B------:R-:W-:-:S07]  /*01a0*/  LEPC R20, `(.L_x_7) ;  /* 0x000000001014794e */ /* 0x000fce0000000000 */
[----:B-----5:R-:W-:Y:S05]  /*01b0*/  CALL.ABS.NOINC R6 ;  /* 0x0000000006007343 */ /* 0x020fea0003c00000 */
.L_x_7:
[----:B------:R-:W-:Y:S01]  /*01c0*/  MOV R2, 0x0 ;  /* 0x0000000000027802 */ /* 0x000fe20000000f00 */
[----:B------:R-:W-:Y:S01]  /*01d0*/  BSSY.RECONVERGENT B0, `(.L_x_8) ;  /* 0x0000015000007945 */ /* 0x000fe20003800200 */
[----:B------:R-:W-:Y:S01]  /*01e0*/  ISETP.NE.AND P0, PT, R26, RZ, PT ;  /* 0x000000ff1a00720c */ /* 0x000fe20003f05270 */
[----:B------:R-:W-:Y:S01]  /*01f0*/  IMAD.MOV.U32 R28, RZ, RZ, R4 ;  /* 0x000000ffff1c7224 */ /* 0x000fe200078e0004 */
[----:B------:R0:W1:Y:S01]  /*0200*/  LDC.64 R6, c[0x4][R2] ;  /* 0x0100000002067b82 */ /* 0x0000620000000a00 */
[----:B------:R-:W-:Y:S02]  /*0210*/  ISETP.NE.AND P1, PT, R25, RZ, PT ;  /* 0x000000ff1900720c */ /* 0x000fe40003f25270 */
[----:B------:R-:W-:-:S08]  /*0220*/  MOV R29, R5 ;  /* 0x00000005001d7202 */ /* 0x000fd00000000f00 */
[----:B0-----:R-:W-:Y:S05]  /*0230*/  @!P0 BRA `(.L_x_9) ;  /* 0x0000000000388947 */ /* 0x001fea0003800000 */
[----:B------:R-:W-:Y:S02]  /*0240*/  IMAD.MOV.U32 R3, RZ, RZ, RZ ;  /* 0x000000ffff037224 */ /* 0x000fe400078e00ff */
[----:B------:R-:W-:Y:S02]  /*0250*/  IMAD.MOV.U32 R13, RZ, RZ, RZ ;  /* 0x000000ffff0d7224 */ /* 0x000fe400078e00ff */
[----:B------:R-:W-:-:S07]  /*0260*/  IMAD.WIDE R4, R26, 0x4, RZ ;  /* 0x000000041a047825 */ /* 0x000fce00078e02ff */
.L_x_10:
[----:B------:R-:W-:-:S05]  /*0270*/  IADD3 R10, P0, PT, R18, R3, RZ ;  /* 0x00000003120a7210 */ /* 0x000fca0007f1e0ff */
[----:B0-----:R-:W-:-:S06]  /*0280*/  IMAD.X R11, R19, 0x1, R13, P0 ;  /* 0x00000001130b7824 */ /* 0x001fcc00000e060d */
[----:B------:R-:W2:Y:S01]  /*0290*/  LD.E.U8 R11, desc[UR36][R10.64] ;  /* 0x000000240a0b7980 */ /* 0x000ea2000c101100 */
[----:B------:R-:W-:-:S04]  /*02a0*/  IADD3 R8, P0, PT, R3, R28, RZ ;  /* 0x0000001c03087210 */ /* 0x000fc80007f1e0ff */
[----:B------:R-:W-:Y:S02]  /*02b0*/  IADD3.X R9, PT, PT, R13, R29, RZ, P0, !PT ;  /* 0x0000001d0d097210 */ /* 0x000fe400007fe4ff */
[----:B------:R-:W-:-:S05]  /*02c0*/  IADD3 R3, P0, PT, R3, 0x1, RZ ;  /* 0x0000000103037810 */ /* 0x000fca0007f1e0ff */
[----:B------:R-:W-:Y:S01]  /*02d0*/  IMAD.X R13, RZ, RZ, R13, P0 ;  /* 0x000000ffff0d7224 */ /* 0x000fe200000e060d */
[----:B------:R-:W-:-:S04]  /*02e0*/  ISETP.GE.U32.AND P0, PT, R3, R4, PT ;  /* 0x000000040300720c */ /* 0x000fc80003f06070 */
[----:B------:R-:W-:Y:S01]  /*02f0*/  ISETP.GE.U32.AND.EX P0, PT, R13, R5, PT, P0 ;  /* 0x000000050d00720c */ /* 0x000fe20003f06100 */
[----:B--2---:R0:W-:-:S12]  /*0300*/  ST.E.U8 desc[UR36][R8.64], R11 ;  /* 0x0000000b08007985 */ /* 0x0041d8000c101124 */
[----:B------:R-:W-:Y:S05]  /*0310*/  @!P0 BRA `(.L_x_10) ;  /* 0xfffffffc00d48947 */ /* 0x000fea000383ffff */
.L_x_9:
[----:B------:R-:W-:Y:S05]  /*0320*/  BSYNC.RECONVERGENT B0 ;  /* 0x0000000000007941 */ /* 0x000fea0003800200 */
.L_x_8:
[----:B------:R-:W-:Y:S04]  /*0330*/  BSSY.RECONVERGENT B0, `(.L_x_11) ;  /* 0x0000015000007945 */ /* 0x000fe80003800200 */
[----:B------:R-:W-:Y:S05]  /*0340*/  @!P1 BRA `(.L_x_12) ;  /* 0x00000000004c9947 */ /* 0x000fea0003800000 */
[----:B------:R-:W-:Y:S01]  /*0350*/  SHF.R.S32.HI R0, RZ, 0x1f, R25 ;  /* 0x0000001fff007819 */ /* 0x000fe20000011419 */
[C---:B------:R-:W-:Y:S01]  /*0360*/  IMAD.SHL.U32 R10, R25.reuse, 0x4, RZ ;  /* 0x00000004190a7824 */ /* 0x040fe200078e00ff */
[----:B------:R-:W-:Y:S02]  /*0370*/  SHF.R.S32.HI R3, RZ, 0x1f, R26 ;  /* 0x0000001fff037819 */ /* 0x000fe4000001141a */
[C---:B------:R-:W-:Y:S02]  /*0380*/  LEA R12, P0, R26.reuse, R28, 0x2 ;  /* 0x0000001c1a0c7211 */ /* 0x040fe400078010ff */
[----:B------:R-:W-:Y:S01]  /*0390*/  SHF.L.U64.HI R25, R25, 0x2, R0 ;  /* 0x0000000219197819 */ /* 0x000fe20000010200 */
[----:B------:R-:W-:Y:S01]  /*03a0*/  HFMA2 R0, -RZ, RZ, 0, 0 ;  /* 0x00000000ff007431 */ /* 0x000fe200000001ff */
[----:B0-----:R-:W-:Y:S01]  /*03b0*/  LEA.HI.X R11, R26, R29, R3, 0x2, P0 ;  /* 0x0000001d1a0b7211 */ /* 0x001fe200000f1403 */
[----:B------:R-:W-:-:S08]  /*03c0*/  IMAD.MOV.U32 R3, RZ, RZ, RZ ;  /* 0x000000ffff037224 */ /* 0x000fd000078e00ff */
.L_x_13:
[----:B------:R-:W-:-:S05]  /*03d0*/  IADD3 R8, P0, PT, R16, R3, RZ ;  /* 0x0000000310087210 */ /* 0x000fca0007f1e0ff */
[----:B--2---:R-:W-:-:S06]  /*03e0*/  IMAD.X R9, R17, 0x1, R0, P0 ;  /* 0x0000000111097824 */ /* 0x004fcc00000e0600 */
[----:B------:R-:W2:Y:S01]  /*03f0*/  LD.E.U8 R9, desc[UR36][R8.64] ;  /* 0x0000002408097980 */ /* 0x000ea2000c101100 */
[----:B------:R-:W-:-:S05]  /*0400*/  IADD3 R4, P0, PT, R3, R12, RZ ;  /* 0x0000000c03047210 */ /* 0x000fca0007f1e0ff */
[----:B------:R-:W-:Y:S01]  /*0410*/  IMAD.X R5, R0, 0x1, R11, P0 ;  /* 0x0000000100057824 */ /* 0x000fe200000e060b */
[----:B------:R-:W-:-:S04]  /*0420*/  IADD3 R3, P0, PT, R3, 0x1, RZ ;  /* 0x0000000103037810 */ /* 0x000fc80007f1e0ff */
[----:B------:R-:W-:Y:S02]  /*0430*/  IADD3.X R0, PT, PT, RZ, R0, RZ, P0, !PT ;  /* 0x00000000ff007210 */ /* 0x000fe400007fe4ff */
[----:B------:R-:W-:-:S04]  /*0440*/  ISETP.GE.U32.AND P0, PT, R3, R10, PT ;  /* 0x0000000a0300720c */ /* 0x000fc80003f06070 */
[----:B------:R-:W-:Y:S01]  /*0450*/  ISETP.GE.U32.AND.EX P0, PT, R0, R25, PT, P0 ;  /* 0x000000190000720c */ /* 0x000fe20003f06100 */
[----:B--2---:R2:W-:-:S12]  /*0460*/  ST.E.U8 desc[UR36][R4.64], R9 ;  /* 0x0000000904007985 */ /* 0x0045d8000c101124 */
[----:B------:R-:W-:Y:S05]  /*0470*/  @!P0 BRA `(.L_x_13) ;  /* 0xfffffffc00d48947 */ /* 0x000fea000383ffff */
.L_x_12:
[----:B------:R-:W-:Y:S05]  /*0480*/  BSYNC.RECONVERGENT B0 ;  /* 0x0000000000007941 */ /* 0x000fea0003800200 */
.L_x_11:
[----:B--2---:R-:W-:Y:S02]  /*0490*/  IMAD.MOV.U32 R4, RZ, RZ, R18 ;  /* 0x000000ffff047224 */ /* 0x004fe400078e0012 */
[----:B------:R-:W-:-:S07]  /*04a0*/  IMAD.MOV.U32 R5, RZ, RZ, R19 ;  /* 0x000000ffff057224 */ /* 0x000fce00078e0013 */
[----:B------:R-:W-:-:S07]  /*04b0*/  LEPC R20, `(.L_x_14) ;  /* 0x000000001014794e */ /* 0x000fce0000000000 */
[----:B01----:R-:W-:Y:S05]  /*04c0*/  CALL.ABS.NOINC R6 ;  /* 0x0000000006007343 */ /* 0x003fea0003c00000 */
.L_x_14:
[----:B------:R-:W0:Y:S01]  /*04d0*/  LDC.64 R2, c[0x4][R2] ;  /* 0x0100000002027b82 */ /* 0x000e220000000a00 */
[----:B------:R-:W-:Y:S01]  /*04e0*/  MOV R4, R16 ;  /* 0x0000001000047202 */ /* 0x000fe20000000f00 */
[----:B------:R-:W-:-:S07]  /*04f0*/  IMAD.MOV.U32 R5, RZ, RZ, R17 ;  /* 0x000000ffff057224 */ /* 0x000fce00078e0011 */
[----:B------:R-:W-:-:S07]  /*0500*/  LEPC R20, `(.L_x_15) ;  /* 0x000000001014794e */ /* 0x000fce0000000000 */
[----:B0-----:R-:W-:Y:S05]  /*0510*/  CALL.ABS.NOINC R2 ;  /* 0x0000000002007343 */ /* 0x001fea0003c00000 */
.L_x_15:
[----:B------:R-:W0:Y:S02]  /*0520*/  LDC.64 R10, c[0x4][0x18] ;  /* 0x01000600ff0a7b82 */ /* 0x000e240000000a00 */
[----:B0-----:R-:W2:Y:S06]  /*0530*/  LDG.E.64 R2, desc[UR36][R10.64] ;  /* 0x000000240a027981 */ /* 0x001eac000c1e1b00 */
[----:B------:R-:W0:Y:S01]  /*0540*/  LDC.64 R12, c[0x4][0x20] ;  /* 0x01000800ff0c7b82 */ /* 0x000e220000000a00 */
[----:B--2---:R-:W-:-:S05]  /*0550*/  IMAD.WIDE R2, R22, 0x8, R2 ;  /* 0x0000000816027825 */ /* 0x004fca00078e0202 */
[----:B------:R-:W-:Y:S04]  /*0560*/  ST.E.64 desc[UR36][R2.64], R28 ;  /* 0x0000001c02007985 */ /* 0x000fe8000c101b24 */
[----:B------:R-:W2:Y:S02]  /*0570*/  LDG.E.64 R4, desc[UR36][R10.64] ;  /* 0x000000240a047981 */ /* 0x000ea4000c1e1b00 */
[----:B--2---:R-:W-:-:S05]  /*0580*/  IMAD.WIDE R4, R23, 0x8, R4 ;  /* 0x0000000817047825 */ /* 0x004fca00078e0204 */
[----:B------:R-:W-:Y:S04]  /*0590*/  ST.E.64 desc[UR36][R4.64], RZ ;  /* 0x000000ff04007985 */ /* 0x000fe8000c101b24 */
[----:B0-----:R-:W2:Y:S02]  /*05a0*/  LDG.E.64 R6, desc[UR36][R12.64] ;  /* 0x000000240c067981 */ /* 0x001ea4000c1e1b00 */
[----:B--2---:R-:W-:-:S05]  /*05b0*/  IMAD.WIDE R6, R22, 0x4, R6 ;  /* 0x0000000416067825 */ /* 0x004fca00078e0206 */
[----:B------:R-:W-:Y:S04]  /*05c0*/  ST.E desc[UR36][R6.64], R24 ;  /* 0x0000001806007985 */ /* 0x000fe8000c101924 */
[----:B------:R-:W2:Y:S02]  /*05d0*/  LDG.E.64 R8, desc[UR36][R12.64] ;  /* 0x000000240c087981 */ /* 0x000ea4000c1e1b00 */
[----:B--2---:R-:W-:-:S05]  /*05e0*/  IMAD.WIDE R8, R23, 0x4, R8 ;  /* 0x0000000417087825 */ /* 0x004fca00078e0208 */
[----:B------:R-:W-:Y:S01]  /*05f0*/  ST.E desc[UR36][R8.64], RZ ;  /* 0x000000ff08007985 */ /* 0x000fe2000c101924 */
[----:B------:R-:W-:Y:S05]  /*0600*/  EXIT ;  /* 0x000000000000794d */ /* 0x000fea0003800000 */
.L_x_16:
        /* <DEDUP_REMOVED lines=15> */
.L_x_27:


//--------------------- .text.bfs                 --------------------------
	.section	.text.bfs,"ax",@progbits
	.align	128
        .global         bfs
        .type           bfs,@function
        .size           bfs,(.L_x_28 - bfs)
        .other          bfs,@"STO_CUDA_ENTRY STV_DEFAULT"
bfs:
.text.bfs:
[----:B------:R-:W0:Y:S01]  /*0000*/  LDC R1, c[0x0][0x37c] ;  /* 0x0000df00ff017b82 */ /* 0x000e220000000800 */
[----:B------:R-:W1:Y:S07]  /*0010*/  S2R R3, SR_TID.X ;  /* 0x0000000000037919 */ /* 0x000e6e0000002100 */
[----:B------:R-:W1:Y:S01]  /*0020*/  S2UR UR4, SR_CTAID.X ;  /* 0x00000000000479c3 */ /* 0x000e620000002500 */
[----:B------:R-:W2:Y:S07]  /*0030*/  LDCU UR5, c[0x3][URZ] ;  /* 0x00c00000ff0577ac */ /* 0x000eae0008000800 */
[----:B------:R-:W1:Y:S02]  /*0040*/  LDC R16, c[0x0][0x360] ;  /* 0x0000d800ff107b82 */ /* 0x000e640000000800 */
[----:B-1----:R-:W-:-:S05]  /*0050*/  IMAD R16, R16, UR4, R3 ;  /* 0x0000000410107c24 */ /* 0x002fca000f8e0203 */
[----:B--2---:R-:W-:-:S13]  /*0060*/  ISETP.GE.AND P0, PT, R16, UR5, PT ;  /* 0x0000000510007c0c */ /* 0x004fda000bf06270 */
[----:B0-----:R-:W-:Y:S05]  /*0070*/  @P0 EXIT ;  /* 0x000000000000094d */ /* 0x001fea0003800000 */
[----:B------:R-:W0:Y:S01]  /*0080*/  LDC.64 R10, c[0x4][0x10] ;  /* 0x01000400ff0a7b82 */ /* 0x000e220000000a00 */
[----:B------:R-:W0:Y:S07]  /*0090*/  LDCU.64 UR36, c[0x0][0x358] ;  /* 0x00006b00ff2477ac */ /* 0x000e2e0008000a00 */
[----:B------:R-:W1:Y:S01]  /*00a0*/  LDC.64 R6, c[0x3][0x8] ;  /* 0x00c00200ff067b82 */ /* 0x000e620000000a00 */
[----:B0-----:R-:W2:Y:S02]  /*00b0*/  LDG.E.64 R2, desc[UR36][R10.64] ;  /* 0x000000240a027981 */ /* 0x001ea4000c1e1b00 */
[----:B--2---:R-:W-:-:S05]  /*00c0*/  IMAD.WIDE R2, R16, 0x4, R2 ;  /* 0x0000000410027825 */ /* 0x004fca00078e0202 */
[----:B------:R-:W1:Y:S01]  /*00d0*/  LD.E R19, desc[UR36][R2.64] ;  /* 0x0000002402137980 */ /* 0x000e62000c101900 */
[----:B------:R-:W-:-:S04]  /*00e0*/  MOV R0, 0x30 ;  /* 0x0000003000007802 */ /* 0x000fc80000000f00 */
[----:B------:R0:W2:Y:S01]  /*00f0*/  LDC.64 R8, c[0x4][R0] ;  /* 0x0100000000087b82 */ /* 0x0000a20000000a00 */
[----:B-1----:R-:W-:-:S05]  /*0100*/  IMAD.WIDE R6, R19, 0x4, R6 ;  /* 0x0000000413067825 */ /* 0x002fca00078e0206 */
[----:B------:R-:W3:Y:S04]  /*0110*/  LDG.E R17, desc[UR36][R6.64] ;  /* 0x0000002406117981 */ /* 0x000ee8000c1e1900 */
[----:B------:R-:W3:Y:S02]  /*0120*/  LDG.E R18, desc[UR36][R6.64+0x4] ;  /* 0x0000042406127981 */ /* 0x000ee4000c1e1900 */
[----:B---3--:R-:W-:-:S04]  /*0130*/  IMAD.IADD R22, R18, 0x1, -R17 ;  /* 0x0000000112167824 */ /* 0x008fc800078e0a11 */
[----:B0-2---:R-:W-:-:S07]  /*0140*/  IMAD.WIDE R4, R22, 0x4, RZ ;  /* 0x0000000416047825 */ /* 0x005fce00078e02ff */
[----:B------:R-:W-:-:S07]  /*0150*/  LEPC R20, `(.L_x_17) ;  /* 0x000000001014794e */ /* 0x000fce0000000000 */
[----:B------:R-:W-:Y:S05]  /*0160*/  CALL.ABS.NOINC R8 ;  /* 0x0000000008007343 */ /* 0x000fea0003c00000 */
.L_x_17:
[----:B------:R-:W-:-:S04]  /*0170*/  ISETP.NE.U32.AND P0, PT, R4, RZ, PT ;  /* 0x000000ff0400720c */ /* 0x000fc80003f05070 */
[----:B------:R-:W-:-:S13]  /*0180*/  ISETP.NE.AND.EX P0, PT, R5, RZ, PT, P0 ;  /* 0x000000ff0500720c */ /* 0x000fda0003f05300 */
[----:B------:R-:W-:Y:S05]  /*0190*/  @!P0 BRA `(.L_x_18) ;  /* 0x0000000400708947 */ /* 0x000fea0003800000 */
[----:B------:R-:W-:Y:S01]  /*01a0*/  ISETP.GE.AND P0, PT, R22, 0x1, PT ;  /* 0x000000011600780c */ /* 0x000fe20003f06270 */
[----:B------:R-:W-:Y:S01]  /*01b0*/  BSSY.RECONVERGENT B0, `(.L_x_19) ;  /* 0x0000051000007945 */ /* 0x000fe20003800200 */
[----:B------:R-:W-:-:S11]  /*01c0*/  IMAD.MOV.U32 R11, RZ, RZ, RZ ;  /* 0x000000ffff0b7224 */ /* 0x000fd600078e00ff */
[----:B------:R-:W-:Y:S05]  /*01d0*/  @!P0 BRA `(.L_x_20) ;  /* 0x0000000400388947 */ /* 0x000fea0003800000 */
[----:B------:R-:W-:Y:S01]  /*01e0*/  IADD3 R18, PT, PT, R17, -R18, RZ ;  /* 0x8000001211127210 */ /* 0x000fe20007ffe0ff */
[----:B------:R-:W-:Y:S01]  /*01f0*/  BSSY.RECONVERGENT B1, `(.L_x_21) ;  /* 0x0000038000017945 */ /* 0x000fe20003800200 */
[----:B------:R-:W-:Y:S02]  /*0200*/  LOP3.LUT R0, R22, 0x3, RZ, 0xc0, !PT ;  /* 0x0000000316007812 */ /* 0x000fe400078ec0ff */
[----:B------:R-:W-:Y:S02]  /*0210*/  CS2R R10, SRZ ;  /* 0x00000000000a7805 */ /* 0x000fe4000001ff00 */
[----:B------:R-:W-:Y:S02]  /*0220*/  ISETP.GT.U32.AND P1, PT, R18, -0x4, PT ;  /* 0xfffffffc1200780c */ /* 0x000fe40003f24070 */
[----:B------:R-:W-:-:S11]  /*0230*/  ISETP.NE.AND P0, PT, R0, RZ, PT ;  /* 0x000000ff0000720c */ /* 0x000fd60003f05270 */
[----:B------:R-:W-:Y:S05]  /*0240*/  @P1 BRA `(.L_x_22) ;  /* 0x0000000000c81947 */ /* 0x000fea0003800000 */
[----:B------:R-:W0:Y:S01]  /*0250*/  LDC.64 R6, c[0x3][0x10] ;  /* 0x00c00400ff067b82 */ /* 0x000e220000000a00 */
[----:B------:R-:W-:Y:S01]  /*0260*/  LOP3.LUT R10, R22, 0x7ffffffc, RZ, 0xc0, !PT ;  /* 0x7ffffffc160a7812 */ /* 0x000fe200078ec0ff */
[----:B------:R-:W-:Y:S02]  /*0270*/  HFMA2 R11, -RZ, RZ, 0, 0 ;  /* 0x00000000ff0b7431 */ /* 0x000fe400000001ff */
[----:B------:R-:W-:Y:S01]  /*0280*/  IMAD.MOV.U32 R13, RZ, RZ, R17 ;  /* 0x000000ffff0d7224 */ /* 0x000fe200078e0011 */
[----:B------:R-:W-:-:S03]  /*0290*/  IADD3 R12, PT, PT, -R10, RZ, RZ ;  /* 0x000000ff0a0c7210 */ /* 0x000fc60007ffe1ff */
[----:B------:R-:W1:Y:S01]  /*02a0*/  LDC.64 R2, c[0x4][0x8] ;  /* 0x01000200ff027b82 */ /* 0x000e620000000a00 */
[----:B0-----:R-:W-:-:S05]  /*02b0*/  IADD3 R6, P1, PT, R6, 0x8, RZ ;  /* 0x0000000806067810 */ /* 0x001fca0007f3e0ff */
[----:B------:R-:W-:-:S08]  /*02c0*/  IMAD.X R7, RZ, RZ, R7, P1 ;  /* 0x000000ffff077224 */ /* 0x000fd000008e0607 */
.L_x_23:
[----:B------:R-:W-:Y:S01]  /*02d0*/  IMAD.WIDE R8, R13, 0x4, R6 ;  /* 0x000000040d087825 */ /* 0x000fe200078e0206 */
[----:B-12---:R-:W2:Y:S04]  /*02e0*/  LDG.E.64 R14, desc[UR36][R2.64] ;  /* 0x00000024020e7981 */ /* 0x006ea8000c1e1b00 */
[----:B------:R-:W2:Y:S01]  /*02f0*/  LDG.E R27, desc[UR36][R8.64+-0x8] ;  /* 0xfffff824081b7981 */ /* 0x000ea2000c1e1900 */
[----:B------:R-:W-:Y:S02]  /*0300*/  IMAD.MOV.U32 R18, RZ, RZ, -0x1 ;  /* 0xffffffffff127424 */ /* 0x000fe400078e00ff */
[----:B--2---:R-:W-:-:S06]  /*0310*/  IMAD.WIDE R14, R27, 0x4, R14 ;  /* 0x000000041b0e7825 */ /* 0x004fcc00078e020e */
[----:B------:R-:W2:Y:S02]  /*0320*/  ATOM.E.CAS.STRONG.GPU PT, R14, [R14], R18, R19 ;  /* 0x000000120e0e738b */ /* 0x000ea400001ee113 */
[----:B--2---:R-:W-:-:S13]  /*0330*/  ISETP.NE.AND P1, PT, R14, -0x1, PT ;  /* 0xffffffff0e00780c */ /* 0x004fda0003f25270 */
[----:B------:R-:W-:-:S05]  /*0340*/  @!P1 IMAD.WIDE R20, R11, 0x4, R4 ;  /* 0x000000040b149825 */ /* 0x000fca00078e0204 */
[----:B------:R0:W-:Y:S04]  /*0350*/  @!P1 ST.E desc[UR36][R20.64], R27 ;  /* 0x0000001b14009985 */ /* 0x0001e8000c101924 */
[----:B------:R-:W2:Y:S04]  /*0360*/  LDG.E R29, desc[UR36][R8.64+-0x4] ;  /* 0xfffffc24081d7981 */ /* 0x000ea8000c1e1900 */
[----:B------:R-:W2:Y:S02]  /*0370*/  LDG.E.64 R22, desc[UR36][R2.64] ;  /* 0x0000002402167981 */ /* 0x000ea4000c1e1b00 */
[----:B--2---:R-:W-:-:S06]  /*0380*/  IMAD.WIDE R22, R29, 0x4, R22 ;  /* 0x000000041d167825 */ /* 0x004fcc00078e0216 */
[----:B------:R-:W2:Y:S01]  /*0390*/  ATOM.E.CAS.STRONG.GPU PT, R22, [R22], R18, R19 ;  /* 0x000000121616738b */ /* 0x000ea200001ee113 */
[----:B------:R-:W-:-:S05]  /*03a0*/  @!P1 IADD3 R24, PT, PT, R11, 0x1, RZ ;  /* 0x000000010b189810 */ /* 0x000fca0007ffe0ff */
[----:B------:R-:W-:Y:S01]  /*03b0*/  @!P1 IMAD.MOV.U32 R11, RZ, RZ, R24 ;  /* 0x000000ffff0b9224 */ /* 0x000fe200078e0018 */
[----:B--2---:R-:W-:-:S13]  /*03c0*/  ISETP.NE.AND P2, PT, R22, -0x1, PT ;  /* 0xffffffff1600780c */ /* 0x004fda0003f45270 */
[----:B------:R-:W-:-:S05]  /*03d0*/  @!P2 IMAD.WIDE R24, R11, 0x4, R4 ;  /* 0x000000040b18a825 */ /* 0x000fca00078e0204 */
[----:B------:R2:W-:Y:S04]  /*03e0*/  @!P2 ST.E desc[UR36][R24.64], R29 ;  /* 0x0000001d1800a985 */ /* 0x0005e8000c101924 */
[----:B------:R-:W3:Y:S04]  /*03f0*/  LDG.E R26, desc[UR36][R8.64] ;  /* 0x00000024081a7981 */ /* 0x000ee8000c1e1900 */
[----:B------:R-:W3:Y:S02]  /*0400*/  LDG.E.64 R14, desc[UR36][R2.64] ;  /* 0x00000024020e7981 */ /* 0x000ee4000c1e1b00 */
[----:B---3--:R-:W-:-:S06]  /*0410*/  IMAD.WIDE R14, R26, 0x4, R14 ;  /* 0x000000041a0e7825 */ /* 0x008fcc00078e020e */
[----:B------:R-:W3:Y:S01]  /*0420*/  ATOM.E.CAS.STRONG.GPU PT, R14, [R14], R18, R19 ;  /* 0x000000120e0e738b */ /* 0x000ee200001ee113 */
[----:B0-----:R-:W-:-:S05]  /*0430*/  @!P2 IADD3 R20, PT, PT, R11, 0x1, RZ ;  /* 0x000000010b14a810 */ /* 0x001fca0007ffe0ff */
[----:B------:R-:W-:Y:S01]  /*0440*/  @!P2 IMAD.MOV.U32 R11, RZ, RZ, R20 ;  /* 0x000000ffff0ba224 */ /* 0x000fe200078e0014 */
[----:B---3--:R-:W-:-:S13]  /*0450*/  ISETP.NE.AND P1, PT, R14, -0x1, PT ;  /* 0xffffffff0e00780c */ /* 0x008fda0003f25270 */
[----:B------:R-:W-:-:S05]  /*0460*/  @!P1 IMAD.WIDE R22, R11, 0x4, R4 ;  /* 0x000000040b169825 */ /* 0x000fca00078e0204 */
[----:B------:R2:W-:Y:S04]  /*0470*/  @!P1 ST.E desc[UR36][R22.64], R26 ;  /* 0x0000001a16009985 */ /* 0x0005e8000c101924 */
[----:B------:R-:W3:Y:S04]  /*0480*/  LDG.E R27, desc[UR36][R8.64+0x4] ;  /* 0x00000424081b7981 */ /* 0x000ee8000c1e1900 */
[----:B------:R-:W3:Y:S02]  /*0490*/  LDG.E.64 R20, desc[UR36][R2.64] ;  /* 0x0000002402147981 */ /* 0x000ee4000c1e1b00 */
[----:B---3--:R-:W-:-:S06]  /*04a0*/  IMAD.WIDE R20, R27, 0x4, R20 ;  /* 0x000000041b147825 */ /* 0x008fcc00078e0214 */
[----:B------:R-:W3:Y:S01]  /*04b0*/  ATOM.E.CAS.STRONG.GPU PT, R20, [R20], R18, R19 ;  /* 0x000000121414738b */ /* 0x000ee200001ee113 */
[----:B------:R-:W-:Y:S01]  /*04c0*/  @!P1 IADD3 R14, PT, PT, R11, 0x1, RZ ;  /* 0x000000010b0e9810 */ /* 0x000fe20007ffe0ff */
[----:B------:R-:W-:Y:S01]  /*04d0*/  VIADD R13, R13, 0x4 ;  /* 0x000000040d0d7836 */ /* 0x000fe20000000000 */
[----:B------:R-:W-:-:S03]  /*04e0*/  IADD3 R12, PT, PT, R12, 0x4, RZ ;  /* 0x000000040c0c7810 */ /* 0x000fc60007ffe0ff */
[----:B------:R-:W-:Y:S01]  /*04f0*/  @!P1 IMAD.MOV.U32 R11, RZ, RZ, R14 ;  /* 0x000000ffff0b9224 */ /* 0x000fe200078e000e */
[----:B------:R-:W-:Y:S02]  /*0500*/  ISETP.NE.AND P1, PT, R12, RZ, PT ;  /* 0x000000ff0c00720c */ /* 0x000fe40003f25270 */
[----:B---3--:R-:W-:-:S13]  /*0510*/  ISETP.NE.AND P2, PT, R20, -0x1, PT ;  /* 0xffffffff1400780c */ /* 0x008fda0003f45270 */
[----:B------:R-:W-:-:S04]  /*0520*/  @!P2 IMAD.WIDE R14, R11, 0x4, R4 ;  /* 0x000000040b0ea825 */ /* 0x000fc800078e0204 */
[----:B------:R-:W-:Y:S01]  /*0530*/  @!P2 VIADD R8, R11, 0x1 ;  /* 0x000000010b08a836 */ /* 0x000fe20000000000 */
[----:B------:R2:W-:Y:S04]  /*0540*/  @!P2 ST.E desc[UR36][R14.64], R27 ;  /* 0x0000001b0e00a985 */ /* 0x0005e8000c101924 */
[----:B------:R-:W-:Y:S01]  /*0550*/  @!P2 MOV R11, R8 ;  /* 0x00000008000ba202 */ /* 0x000fe20000000f00 */
[----:B------:R-:W-:Y:S06]  /*0560*/  @P1 BRA `(.L_x_23) ;  /* 0xfffffffc00581947 */ /* 0x000fec000383ffff */
.L_x_22:
[----:B------:R-:W-:Y:S05]  /*0570*/  BSYNC.RECONVERGENT B1 ;  /* 0x0000000000017941 */ /* 0x000fea0003800200 */
.L_x_21:
[----:B------:R-:W-:Y:S05]  /*0580*/  @!P0 BRA `(.L_x_20) ;  /* 0x00000000004c8947 */ /* 0x000fea0003800000 */
[----:B------:R-:W0:Y:S01]  /*0590*/  LDC.64 R6, c[0x4][0x8] ;  /* 0x01000200ff067b82 */ /* 0x000e220000000a00 */
[----:B------:R-:W-:Y:S01]  /*05a0*/  IADD3 R17, PT, PT, R17, R10, RZ ;  /* 0x0000000a11117210 */ /* 0x000fe20007ffe0ff */
[----:B------:R-:W-:-:S06]  /*05b0*/  IMAD.MOV R0, RZ, RZ, -R0 ;  /* 0x000000ffff007224 */ /* 0x000fcc00078e0a00 */
[----:B------:R-:W1:Y:S02]  /*05c0*/  LDC.64 R2, c[0x3][0x10] ;  /* 0x00c00400ff027b82 */ /* 0x000e640000000a00 */
.L_x_24:
[----:B-1-3--:R-:W-:Y:S01]  /*05d0*/  IMAD.WIDE R8, R17, 0x4, R2 ;  /* 0x0000000411087825 */ /* 0x00afe200078e0202 */
[----:B0-----:R-:W3:Y:S05]  /*05e0*/  LDG.E.64 R12, desc[UR36][R6.64] ;  /* 0x00000024060c7981 */ /* 0x001eea000c1e1b00 */
[----:B------:R-:W3:Y:S01]  /*05f0*/  LDG.E R9, desc[UR36][R8.64] ;  /* 0x0000002408097981 */ /* 0x000ee2000c1e1900 */
[----:B------:R-:W-:Y:S01]  /*0600*/  MOV R18, 0xffffffff ;  /* 0xffffffff00127802 */ /* 0x000fe20000000f00 */
[----:B---3--:R-:W-:-:S06]  /*0610*/  IMAD.WIDE R12, R9, 0x4, R12 ;  /* 0x00000004090c7825 */ /* 0x008fcc00078e020c */
[----:B------:R-:W3:Y:S01]  /*0620*/  ATOM.E.CAS.STRONG.GPU PT, R12, [R12], R18, R19 ;  /* 0x000000120c0c738b */ /* 0x000ee200001ee113 */
[----:B------:R-:W-:Y:S01]  /*0630*/  VIADD R0, R0, 0x1 ;  /* 0x0000000100007836 */ /* 0x000fe20000000000 */
[----:B------:R-:W-:-:S04]  /*0640*/  IADD3 R17, PT, PT, R17, 0x1, RZ ;  /* 0x0000000111117810 */ /* 0x000fc80007ffe0ff */
[----:B------:R-:W-:Y:S02]  /*0650*/  ISETP.NE.AND P1, PT, R0, RZ, PT ;  /* 0x000000ff0000720c */ /* 0x000fe40003f25270 */
[----:B---3--:R-:W-:-:S13]  /*0660*/  ISETP.NE.AND P0, PT, R12, -0x1, PT ;  /* 0xffffffff0c00780c */ /* 0x008fda0003f05270 */
[C---:B--2---:R-:W-:Y:S01]  /*0670*/  @!P0 IMAD.WIDE R14, R11.reuse, 0x4, R4 ;  /* 0x000000040b0e8825 */ /* 0x044fe200078e0204 */
[----:B------:R-:W-:-:S04]  /*0680*/  @!P0 IADD3 R10, PT, PT, R11, 0x1, RZ ;  /* 0x000000010b0a8810 */ /* 0x000fc80007ffe0ff */
[----:B------:R3:W-:Y:S01]  /*0690*/  @!P0 ST.E desc[UR36][R14.64], R9 ;  /* 0x000000090e008985 */ /* 0x0007e2000c101924 */
[----:B------:R-:W-:Y:S01]  /*06a0*/  @!P0 IMAD.MOV.U32 R11, RZ, RZ, R10 ;  /* 0x000000ffff0b8224 */ /* 0x000fe200078e000a */
[----:B------:R-:W-:Y:S06]  /*06b0*/  @P1 BRA `(.L_x_24) ;  /* 0xfffffffc00c41947 */ /* 0x000fec000383ffff */
.L_x_20:
[----:B------:R-:W-:Y:S05]  /*06c0*/  BSYNC.RECONVERGENT B0 ;  /* 0x0000000000007941 */ /* 0x000fea0003800200 */
.L_x_19:
[----:B------:R-:W0:Y:S02]  /*06d0*/  LDC.64 R2, c[0x4][0x18] ;  /* 0x01000600ff027b82 */ /* 0x000e240000000a00 */
[----:B0-----:R-:W4:Y:S06]  /*06e0*/  LDG.E.64 R2, desc[UR36][R2.64] ;  /* 0x0000002402027981 */ /* 0x001f2c000c1e1b00 */
[----:B---3--:R-:W0:Y:S01]  /*06f0*/  LDC.64 R8, c[0x4][0x20] ;  /* 0x01000800ff087b82 */ /* 0x008e220000000a00 */
[----:B----4-:R-:W-:-:S05]  /*0700*/  IMAD.WIDE R6, R16, 0x8, R2 ;  /* 0x0000000810067825 */ /* 0x010fca00078e0202 */
[----:B------:R-:W-:Y:S04]  /*0710*/  ST.E.64 desc[UR36][R6.64], R4 ;  /* 0x0000000406007985 */ /* 0x000fe8000c101b24 */
[----:B0-----:R-:W3:Y:S02]  /*0720*/  LDG.E.64 R8, desc[UR36][R8.64] ;  /* 0x0000002408087981 */ /* 0x001ee4000c1e1b00 */
[----:B---3--:R-:W-:-:S05]  /*0730*/  IMAD.WIDE R16, R16, 0x4, R8 ;  /* 0x0000000410107825 */ /* 0x008fca00078e0208 */
[----:B------:R-:W-:Y:S01]  /*0740*/  ST.E desc[UR36][R16.64], R11 ;  /* 0x0000000b10007985 */ /* 0x000fe2000c101924 */
[----:B------:R-:W-:Y:S05]  /*0750*/  EXIT ;  /* 0x000000000000794d */ /* 0x000fea0003800000 */
.L_x_18:
[----:B------:R-:W0:Y:S01]  /*0760*/  LDC.64 R2, c[0x4][0x28] ;  /* 0x01000a00ff027b82 */ /* 0x000e220000000a00 */
[----:B------:R-:W-:-:S05]  /*0770*/  HFMA2 R5, -RZ, RZ, 0, 5.9604644775390625e-08 ;  /* 0x00000001ff057431 */ /* 0x000fca00000001ff */
[----:B0-----:R-:W-:Y:S01]  /*0780*/  STG.E desc[UR36][R2.64], R5 ;  /* 0x0000000502007986 */ /* 0x001fe2000c101924 */
[----:B------:R-:W-:Y:S05]  /*0790*/  EXIT ;  /* 0x000000000000794d */ /* 0x000fea0003800000 */
.L_x_25:
        /* <DEDUP_REMOVED lines=14> */
.L_x_28:


//--------------------- .nv.shared.reserved.0     --------------------------
	.section	.nv.shared.reserved.0,"aw",@nobits
	.weak		__nv_reservedSMEM_offset_0_alias
	.size		__nv_reservedSMEM_offset_0_alias, 0, 64
	.other		__nv_reservedSMEM_offset_0_alias,@"STO_CUDA_RESERVED_SHARED STV_DEFAULT"
__nv_reservedSMEM_offset_0_alias:
	.zero		0
	.zero		64


//--------------------- .nv.global                --------------------------
	.section	.nv.global,"aw",@nobits
	.align	8
.nv.global:
	.type		parents,@object
	.size		parents,(next_frontier - parents)
parents:
	.zero		8
	.type		next_frontier,@object
	.size		next_frontier,(next_len - next_frontier)
next_frontier:
	.zero		8
	.type		next_len,@object
	.size		next_len,(frontier - next_len)
next_len:
	.zero		8
	.type		frontier,@object
	.size		frontier,(err - frontier)
frontier:
	.zero		8
	.type		err,@object
	.size		err,(.L_7 - err)
err:
	.zero		4
.L_7:


//--------------------- .nv.constant0.step        --------------------------
	.section	.nv.constant0.step,"a",@progbits
	.sectionflags	@""
	.align	4
.nv.constant0.step:
	.zero		896


//--------------------- .nv.constant0.reduce      --------------------------
	.section	.nv.constant0.reduce,"a",@progbits
	.sectionflags	@""
	.align	4
.nv.constant0.reduce:
	.zero		904


//--------------------- .nv.constant0.bfs         --------------------------
	.section	.nv.constant0.bfs,"a",@progbits
	.sectionflags	@""
	.align	4
.nv.constant0.bfs:
	.zero		896


//--------------------- SYMBOLS --------------------------

	.type		.nv.reservedSmem.offset0,@object
	.size		.nv.reservedSmem.offset0,0x4
	.type		free,@function
	.type		malloc,@function
